	.headerflags	@"EF_CUDA_TEXMODE_UNIFIED EF_CUDA_64BIT_ADDRESS EF_CUDA_ACCELERATORS EF_CUDA_SM90 EF_CUDA_VIRTUAL_SM(EF_CUDA_SM90)"
	.elftype	@"ET_EXEC"


//--------------------- .nv.info                  --------------------------
	.section	.nv.info,"",@"SHT_CUDA_INFO"
	.align	4


	//----- nvinfo : EIATTR_REGCOUNT
	.align		4
        /*0000*/ 	.byte	0x04, 0x2f
        /*0002*/ 	.short	(.L_1 - .L_0)
	.align		4
.L_0:
        /*0004*/ 	.word	index@(triton_poi_fused_mean_0)
        /*0008*/ 	.word	0x00000018


	//----- nvinfo : EIATTR_MIN_STACK_SIZE
	.align		4
.L_1:
        /*000c*/ 	.byte	0x04, 0x12
        /*000e*/ 	.short	(.L_3 - .L_2)
	.align		4
.L_2:
        /*0010*/ 	.word	index@(triton_poi_fused_mean_0)
        /*0014*/ 	.word	0x00000000


	//----- nvinfo : EIATTR_FRAME_SIZE
	.align		4
.L_3:
        /*0018*/ 	.byte	0x04, 0x11
        /*001a*/ 	.short	(.L_5 - .L_4)
	.align		4
.L_4:
        /*001c*/ 	.word	index@(triton_poi_fused_mean_0)
        /*0020*/ 	.word	0x00000000


	//----- nvinfo : EIATTR_MIN_STACK_SIZE
	.align		4
.L_5:
        /*0024*/ 	.byte	0x04, 0x12
        /*0026*/ 	.short	(.L_7 - .L_6)
	.align		4
.L_6:
        /*0028*/ 	.word	index@(triton_poi_fused_mean_0)
        /*002c*/ 	.word	0x00000000
.L_7:


//--------------------- .nv.info.triton_poi_fused_mean_0 --------------------------
	.section	.nv.info.triton_poi_fused_mean_0,"",@"SHT_CUDA_INFO"
	.sectionflags	@""
	.align	4


	//----- nvinfo : EIATTR_CUDA_API_VERSION
	.align		4
        /*0000*/ 	.byte	0x04, 0x37
        /*0002*/ 	.short	(.L_9 - .L_8)
.L_8:
        /*0004*/ 	.word	0x0000007c


	//----- nvinfo : EIATTR_KPARAM_INFO
	.align		4
.L_9:
        /*0008*/ 	.byte	0x04, 0x17
        /*000a*/ 	.short	(.L_11 - .L_10)
.L_10:
        /*000c*/ 	.word	0x00000000
        /*0010*/ 	.short	0x0002
        /*0012*/ 	.short	0x0010
        /*0014*/ 	.byte	0x00, 0xf0, 0x11, 0x00


	//----- nvinfo : EIATTR_KPARAM_INFO
	.align		4
.L_11:
        /*0018*/ 	.byte	0x04, 0x17
        /*001a*/ 	.short	(.L_13 - .L_12)
.L_12:
        /*001c*/ 	.word	0x00000000
        /*0020*/ 	.short	0x0001
        /*0022*/ 	.short	0x0008
        /*0024*/ 	.byte	0x00, 0xf4, 0x21, 0x00


	//----- nvinfo : EIATTR_KPARAM_INFO
	.align		4
.L_13:
        /*0028*/ 	.byte	0x04, 0x17
        /*002a*/ 	.short	(.L_15 - .L_14)
.L_14:
        /*002c*/ 	.word	0x00000000
        /*0030*/ 	.short	0x0000
        /*0032*/ 	.short	0x0000
        /*0034*/ 	.byte	0x00, 0xf4, 0x21, 0x00


	//----- nvinfo : EIATTR_SPARSE_MMA_MASK
	.align		4
.L_15:
        /*0038*/ 	.byte	0x03, 0x50
        /*003a*/ 	.short	0x0000


	//----- nvinfo : EIATTR_MAXREG_COUNT
	.align		4
        /*003c*/ 	.byte	0x03, 0x1b
        /*003e*/ 	.short	0x00ff


	//----- nvinfo : EIATTR_EXIT_INSTR_OFFSETS
	.align		4
        /*0040*/ 	.byte	0x04, 0x1c
        /*0042*/ 	.short	(.L_17 - .L_16)


	//   ....[0]....
.L_16:
        /*0044*/ 	.word	0x00000200


	//   ....[1]....
        /*0048*/ 	.word	0x00000240


	//----- nvinfo : EIATTR_REQNTID
	.align		4
.L_17:
        /*004c*/ 	.byte	0x04, 0x10
        /*004e*/ 	.short	(.L_19 - .L_18)
.L_18:
        /*0050*/ 	.word	0x00000020
        /*0054*/ 	.word	0x00000001
        /*0058*/ 	.word	0x00000001


	//----- nvinfo : EIATTR_CBANK_PARAM_SIZE
	.align		4
.L_19:
        /*005c*/ 	.byte	0x03, 0x19
        /*005e*/ 	.short	0x0014


	//----- nvinfo : EIATTR_PARAM_CBANK
	.align		4
        /*0060*/ 	.byte	0x04, 0x0a
        /*0062*/ 	.short	(.L_21 - .L_20)
	.align		4
.L_20:
        /*0064*/ 	.word	index@(.nv.constant0.triton_poi_fused_mean_0)
        /*0068*/ 	.short	0x0210
        /*006a*/ 	.short	0x0014


	//----- nvinfo : EIATTR_SW_WAR
	.align		4
.L_21:
        /*006c*/ 	.byte	0x04, 0x36
        /*006e*/ 	.short	(.L_23 - .L_22)
.L_22:
        /*0070*/ 	.word	0x00000008
.L_23:


//--------------------- .nv.callgraph             --------------------------
	.section	.nv.callgraph,"",@"SHT_CUDA_CALLGRAPH"
	.align	4
	.sectionentsize	8
	.align		4
        /*0000*/ 	.word	0x00000000
	.align		4
        /*0004*/ 	.word	0xffffffff
	.align		4
        /*0008*/ 	.word	0x00000000
	.align		4
        /*000c*/ 	.word	0xfffffffe
	.align		4
        /*0010*/ 	.word	0x00000000
	.align		4
        /*0014*/ 	.word	0xfffffffd
	.align		4
        /*0018*/ 	.word	0x00000000
	.align		4
        /*001c*/ 	.word	0xfffffffc


//--------------------- .text.triton_poi_fused_mean_0 --------------------------
	.section	.text.triton_poi_fused_mean_0,"ax",@progbits
	.align	128
        .global         triton_poi_fused_mean_0
        .type           triton_poi_fused_mean_0,@function
        .size           triton_poi_fused_mean_0,(.L_x_1 - triton_poi_fused_mean_0)
        .other          triton_poi_fused_mean_0,@"STO_CUDA_ENTRY STV_DEFAULT"
triton_poi_fused_mean_0:
.text.triton_poi_fused_mean_0:
[----:B------:R-:W0:Y:S02]  /*0000*/  LDC R1, c[0x0][0x28] ;  /* 0x00000a00ff017b82 */ /* 0x000e240000000800 */
[----:B------:R-:W1:Y:S01]  /*0010*/  S2R R0, SR_TID.X ;  /* 0x0000000000007919 */ /* 0x000e620000002100 */
[----:B------:R-:W2:Y:S01]  /*0020*/  LDC.64 R8, c[0x0][0x210] ;  /* 0x00008400ff087b82 */ /* 0x000ea20000000a00 */
[----:B------:R-:W-:Y:S02]  /*0030*/  CS2R R12, SRZ ;  /* 0x00000000000c7805 */ /* 0x000fe4000001ff00 */
[----:B------:R-:W-:Y:S01]  /*0040*/  CS2R R14, SRZ ;  /* 0x00000000000e7805 */ /* 0x000fe2000001ff00 */
[----:B------:R-:W3:Y:S01]  /*0050*/  S2R R11, SR_CTAID.X ;  /* 0x00000000000b7919 */ /* 0x000ee20000002500 */
[----:B------:R-:W-:Y:S01]  /*0060*/  ULDC.64 UR4, c[0x0][0x208] ;  /* 0x0000820000047ab9 */ /* 0x000fe20000000a00 */
[----:B------:R-:W-:Y:S02]  /*0070*/  CS2R R16, SRZ ;  /* 0x0000000000107805 */ /* 0x000fe4000001ff00 */
[----:B-1----:R-:W-:-:S04]  /*0080*/  SHF.L.U32 R0, R0, 0x1, RZ ;  /* 0x0000000100007819 */ /* 0x002fc800000006ff */
[----:B------:R-:W-:-:S04]  /*0090*/  LOP3.LUT R0, R0, 0x3e, RZ, 0xc0, !PT ;  /* 0x0000003e00007812 */ /* 0x000fc800078ec0ff */
[----:B---3--:R-:W-:-:S04]  /*00a0*/  LEA R11, R11, R0, 0x6 ;  /* 0x000000000b0b7211 */ /* 0x008fc800078e30ff */
[C---:B------:R-:W-:Y:S01]  /*00b0*/  ISETP.GE.AND P0, PT, R11.reuse, 0x40, PT ;  /* 0x000000400b00780c */ /* 0x040fe20003f06270 */
[--C-:B--2---:R-:W-:Y:S01]  /*00c0*/  IMAD.WIDE R2, R11, 0x4, R8.reuse ;  /* 0x000000040b027825 */ /* 0x104fe200078e0208 */
[----:B------:R-:W-:Y:S02]  /*00d0*/  IADD3 R5, R11, 0x40, RZ ;  /* 0x000000400b057810 */ /* 0x000fe40007ffe0ff */
[----:B------:R-:W-:Y:S02]  /*00e0*/  IADD3 R7, R11, 0x80, RZ ;  /* 0x000000800b077810 */ /* 0x000fe40007ffe0ff */
[----:B------:R-:W-:Y:S01]  /*00f0*/  IADD3 R19, R11, 0xc0, RZ ;  /* 0x000000c00b137810 */ /* 0x000fe20007ffe0ff */
[----:B------:R-:W-:-:S04]  /*0100*/  IMAD.WIDE R4, R5, 0x4, R8 ;  /* 0x0000000405047825 */ /* 0x000fc800078e0208 */
[--C-:B------:R-:W-:Y:S02]  /*0110*/  IMAD.WIDE R6, R7, 0x4, R8.reuse ;  /* 0x0000000407067825 */ /* 0x100fe400078e0208 */
[----:B------:R1:W2:Y:S02]  /*0120*/  @!P0 LDG.E.64 R12, desc[UR4][R2.64] ;  /* 0x00000004020c8981 */ /* 0x0002a4000c1e1b00 */
[----:B------:R-:W-:Y:S02]  /*0130*/  IMAD.WIDE R8, R19, 0x4, R8 ;  /* 0x0000000413087825 */ /* 0x000fe400078e0208 */
[----:B------:R-:W2:Y:S01]  /*0140*/  @!P0 LDG.E.64 R14, desc[UR4][R4.64] ;  /* 0x00000004040e8981 */ /* 0x000ea2000c1e1b00 */
[----:B------:R-:W-:-:S03]  /*0150*/  CS2R R18, SRZ ;  /* 0x0000000000127805 */ /* 0x000fc6000001ff00 */
[----:B------:R-:W3:Y:S01]  /*0160*/  @!P0 LDG.E.64 R16, desc[UR4][R6.64] ;  /* 0x0000000406108981 */ /* 0x000ee2000c1e1b00 */
[----:B-1----:R-:W1:Y:S03]  /*0170*/  LDC.64 R2, c[0x0][0x218] ;  /* 0x00008600ff027b82 */ /* 0x002e660000000a00 */
[----:B------:R-:W4:Y:S01]  /*0180*/  @!P0 LDG.E.64 R18, desc[UR4][R8.64] ;  /* 0x0000000408128981 */ /* 0x000f22000c1e1b00 */
[----:B-1----:R-:W-:-:S04]  /*0190*/  IMAD.WIDE R2, R11, 0x4, R2 ;  /* 0x000000040b027825 */ /* 0x002fc800078e0202 */
[----:B--2---:R-:W-:Y:S01]  /*01a0*/  FADD R21, R14, R12 ;  /* 0x0000000c0e157221 */ /* 0x004fe20000000000 */
[----:B------:R-:W-:-:S03]  /*01b0*/  FADD R0, R15, R13 ;  /* 0x0000000d0f007221 */ /* 0x000fc60000000000 */
[----:B---3--:R-:W-:Y:S01]  /*01c0*/  FADD R21, R21, R16 ;  /* 0x0000001015157221 */ /* 0x008fe20000000000 */
[----:B------:R-:W-:-:S03]  /*01d0*/  FADD R0, R0, R17 ;  /* 0x0000001100007221 */ /* 0x000fc60000000000 */
[----:B----4-:R-:W-:Y:S01]  /*01e0*/  FADD R18, R21, R18 ;  /* 0x0000001215127221 */ /* 0x010fe20000000000 */
[----:B------:R-:W-:Y:S01]  /*01f0*/  FADD R0, R0, R19 ;  /* 0x0000001300007221 */ /* 0x000fe20000000000 */
[----:B------:R-:W-:Y:S06]  /*0200*/  @P0 EXIT ;  /* 0x000000000000094d */ /* 0x000fec0003800000 */
[----:B------:R-:W-:Y:S01]  /*0210*/  FMUL R18, R18, 0.25 ;  /* 0x3e80000012127820 */ /* 0x000fe20000400000 */
[----:B------:R-:W-:-:S05]  /*0220*/  FMUL R19, R0, 0.25 ;  /* 0x3e80000000137820 */ /* 0x000fca0000400000 */
[----:B------:R-:W-:Y:S01]  /*0230*/  STG.E.64 desc[UR4][R2.64], R18 ;  /* 0x0000001202007986 */ /* 0x000fe2000c101b04 */
[----:B------:R-:W-:Y:S05]  /*0240*/  EXIT ;  /* 0x000000000000794d */ /* 0x000fea0003800000 */
.L_x_0:
[----:B------:R-:W-:-:S00]  /*0250*/  BRA `(.L_x_0) ;  /* 0xfffffffc00fc7947 */ /* 0x000fc0000383ffff */
[----:B------:R-:W-:-:S00]  /*0260*/  NOP ;  /* 0x0000000000007918 */ /* 0x000fc00000000000 */
        /* <DEDUP_REMOVED lines=9> */
.L_x_1:


//--------------------- .nv.constant0.triton_poi_fused_mean_0 --------------------------
	.section	.nv.constant0.triton_poi_fused_mean_0,"a",@progbits
	.sectionflags	@""
	.align	4
.nv.constant0.triton_poi_fused_mean_0:
	.zero		548
